//
// Generated by NVIDIA NVVM Compiler
//
// Compiler Build ID: CL-36424714
// Cuda compilation tools, release 13.0, V13.0.88
// Based on NVVM 20.0.0
//

.version 9.0
.target sm_100
.address_size 64

	// .globl	_Z7dkernelPiS_S_S_ii
.global .align 4 .u32 idx = -1;
.global .align 4 .u32 _time;

.visible .entry _Z7dkernelPiS_S_S_ii(
	.param .u64 .ptr .align 1 _Z7dkernelPiS_S_S_ii_param_0,
	.param .u64 .ptr .align 1 _Z7dkernelPiS_S_S_ii_param_1,
	.param .u64 .ptr .align 1 _Z7dkernelPiS_S_S_ii_param_2,
	.param .u64 .ptr .align 1 _Z7dkernelPiS_S_S_ii_param_3,
	.param .u32 _Z7dkernelPiS_S_S_ii_param_4,
	.param .u32 _Z7dkernelPiS_S_S_ii_param_5
)
{
	.reg .pred 	%p<16>;
	.reg .b32 	%r<61>;
	.reg .b64 	%rd<35>;

	ld.param.u64 	%rd10, [_Z7dkernelPiS_S_S_ii_param_0];
	ld.param.u64 	%rd11, [_Z7dkernelPiS_S_S_ii_param_1];
	ld.param.u64 	%rd12, [_Z7dkernelPiS_S_S_ii_param_2];
	ld.param.u64 	%rd13, [_Z7dkernelPiS_S_S_ii_param_3];
	ld.param.u32 	%r26, [_Z7dkernelPiS_S_S_ii_param_4];
	ld.param.u32 	%r27, [_Z7dkernelPiS_S_S_ii_param_5];
	cvta.to.global.u64 	%rd1, %rd12;
	cvta.to.global.u64 	%rd2, %rd13;
	mov.u32 	%r28, %tid.x;
	mov.u32 	%r29, %ctaid.x;
	mov.u32 	%r30, %ntid.x;
	mad.lo.s32 	%r1, %r29, %r30, %r28;
	setp.ge.s32 	%p1, %r1, %r27;
	@%p1 bra 	$L__BB0_24;
	ld.volatile.global.u32 	%r31, [idx];
	setp.eq.s32 	%p2, %r1, %r31;
	@%p2 bra 	$L__BB0_24;
	add.s32 	%r2, %r1, -1;
	cvta.to.global.u64 	%rd14, %rd11;
	mul.wide.s32 	%rd15, %r1, 4;
	add.s64 	%rd3, %rd14, %rd15;
	setp.gt.s32 	%p3, %r26, 0;
	cvta.to.global.u64 	%rd16, %rd10;
	add.s64 	%rd4, %rd16, %rd15;
	@%p3 bra 	$L__BB0_3;
	bra.uni 	$L__BB0_16;
$L__BB0_3:
	ld.volatile.global.u32 	%r40, [idx];
	setp.ne.s32 	%p8, %r40, %r2;
	@%p8 bra 	$L__BB0_15;
	ld.global.u32 	%r56, [%rd3];
	mul.wide.s32 	%rd21, %r56, 4;
	add.s64 	%rd22, %rd2, %rd21;
	ld.global.u32 	%r57, [%rd22];
	setp.ne.s32 	%p9, %r57, -1;
	@%p9 bra 	$L__BB0_11;
	mov.b32 	%r53, 0;
	mov.u32 	%r54, %r53;
$L__BB0_6:
	mul.wide.u32 	%rd23, %r53, 4;
	add.s64 	%rd5, %rd1, %rd23;
	ld.global.u32 	%r42, [%rd5];
	mul.wide.u32 	%rd24, %r54, 4;
	add.s64 	%rd25, %rd1, %rd24;
	ld.global.u32 	%r43, [%rd25];
	setp.lt.s32 	%p10, %r42, %r43;
	selp.b32 	%r54, %r53, %r54, %p10;
	ld.volatile.global.u32 	%r44, [_time];
	setp.lt.u32 	%p11, %r44, %r42;
	@%p11 bra 	$L__BB0_8;
	ld.volatile.global.u32 	%r45, [_time];
	st.global.u32 	[%rd5], %r45;
	ld.global.u32 	%r46, [%rd3];
	mul.wide.s32 	%rd26, %r46, 4;
	add.s64 	%rd27, %rd2, %rd26;
	st.global.u32 	[%rd27], %r53;
	ld.global.u32 	%r56, [%rd3];
	mul.wide.s32 	%rd28, %r56, 4;
	add.s64 	%rd29, %rd2, %rd28;
	ld.global.u32 	%r57, [%rd29];
	bra.uni 	$L__BB0_9;
$L__BB0_8:
	add.s32 	%r53, %r53, 1;
	setp.ne.s32 	%p12, %r53, %r26;
	mov.b32 	%r57, -1;
	@%p12 bra 	$L__BB0_6;
$L__BB0_9:
	cvt.s64.s32 	%rd6, %r56;
	setp.ne.s32 	%p13, %r57, -1;
	@%p13 bra 	$L__BB0_11;
	shl.b64 	%rd30, %rd6, 2;
	add.s64 	%rd31, %rd2, %rd30;
	st.global.u32 	[%rd31], %r54;
	ld.global.u32 	%r48, [%rd3];
	mul.wide.s32 	%rd32, %r48, 4;
	add.s64 	%rd33, %rd2, %rd32;
	ld.global.u32 	%r57, [%rd33];
$L__BB0_11:
	mul.wide.s32 	%rd34, %r57, 4;
	add.s64 	%rd7, %rd1, %rd34;
	ld.global.u32 	%r15, [%rd7];
	ld.volatile.global.u32 	%r49, [_time];
	setp.gt.u32 	%p14, %r15, %r49;
	@%p14 bra 	$L__BB0_13;
	ld.volatile.global.u32 	%r58, [_time];
	st.global.u32 	[%rd7], %r58;
	bra.uni 	$L__BB0_14;
$L__BB0_13:
	st.volatile.global.u32 	[_time], %r15;
	ld.global.u32 	%r58, [%rd7];
$L__BB0_14:
	ld.global.u32 	%r50, [%rd4];
	add.s32 	%r51, %r58, %r50;
	st.global.u32 	[%rd7], %r51;
	st.global.u32 	[%rd4], %r51;
	membar.gl;
	st.volatile.global.u32 	[idx], %r1;
$L__BB0_15:
	ld.volatile.global.u32 	%r52, [idx];
	setp.eq.s32 	%p15, %r1, %r52;
	@%p15 bra 	$L__BB0_24;
	bra.uni 	$L__BB0_3;
$L__BB0_16:
	ld.volatile.global.u32 	%r32, [idx];
	setp.ne.s32 	%p4, %r32, %r2;
	@%p4 bra 	$L__BB0_23;
	ld.global.u32 	%r33, [%rd3];
	mul.wide.s32 	%rd17, %r33, 4;
	add.s64 	%rd8, %rd2, %rd17;
	ld.global.u32 	%r59, [%rd8];
	setp.ne.s32 	%p5, %r59, -1;
	@%p5 bra 	$L__BB0_19;
	mov.b32 	%r34, 0;
	st.global.u32 	[%rd8], %r34;
	ld.global.u32 	%r35, [%rd3];
	mul.wide.s32 	%rd18, %r35, 4;
	add.s64 	%rd19, %rd2, %rd18;
	ld.global.u32 	%r59, [%rd19];
$L__BB0_19:
	mul.wide.s32 	%rd20, %r59, 4;
	add.s64 	%rd9, %rd1, %rd20;
	ld.global.u32 	%r22, [%rd9];
	ld.volatile.global.u32 	%r36, [_time];
	setp.le.u32 	%p6, %r22, %r36;
	@%p6 bra 	$L__BB0_21;
	st.volatile.global.u32 	[_time], %r22;
	ld.global.u32 	%r60, [%rd9];
	bra.uni 	$L__BB0_22;
$L__BB0_21:
	ld.volatile.global.u32 	%r60, [_time];
	st.global.u32 	[%rd9], %r60;
$L__BB0_22:
	ld.global.u32 	%r37, [%rd4];
	add.s32 	%r38, %r60, %r37;
	st.global.u32 	[%rd9], %r38;
	st.global.u32 	[%rd4], %r38;
	membar.gl;
	st.volatile.global.u32 	[idx], %r1;
$L__BB0_23:
	ld.volatile.global.u32 	%r39, [idx];
	setp.ne.s32 	%p7, %r1, %r39;
	@%p7 bra 	$L__BB0_16;
$L__BB0_24:
	ret;

}


// ===== COMPILED SASS (sm_100) =====

	.target	sm_100

	.elftype	@"ET_EXEC"


//--------------------- .note.nv.tkinfo           --------------------------
	.section	.note.nv.tkinfo,"",@"SHT_NOTE"
	.sectionflags	@"SHF_NOTE_NV_TKINFO"
	.tkinfo
        /*0018*/ 	.word	0x00000002
        /*0030*/ 	.string	""
        /*0030*/ 	.string	"ptxas"
        /*0030*/ 	.string	"Cuda compilation tools, release 13.0, V13.0.88"
        /*0030*/ 	.string	"Build cuda_13.0.r13.0/compiler.36424714_0"
        /*0030*/ 	.string	"-arch sm_100 -m 64 "



//--------------------- .note.nv.cuinfo           --------------------------
	.section	.note.nv.cuinfo,"",@"SHT_NOTE"
	.sectionflags	@"SHF_NOTE_NV_CUINFO"
        /*0018*/ 	.short	0x0002
        /*001a*/ 	.short	0x0064
        /*001c*/ 	.short	0x0082
	.zero		2


//--------------------- .nv.info                  --------------------------
	.section	.nv.info,"",@"SHT_CUDA_INFO"
	.align	4


	//----- nvinfo : EIATTR_REGCOUNT
	.align		4
        /*0000*/ 	.byte	0x04, 0x2f
        /*0002*/ 	.short	(.L_3 - .L_2)
	.align		4
.L_2:
        /*0004*/ 	.word	index@(_Z7dkernelPiS_S_S_ii)
        /*0008*/ 	.word	0x00000019


	//----- nvinfo : EIATTR_FRAME_SIZE
	.align		4
.L_3:
        /*000c*/ 	.byte	0x04, 0x11
        /*000e*/ 	.short	(.L_5 - .L_4)
	.align		4
.L_4:
        /*0010*/ 	.word	index@(_Z7dkernelPiS_S_S_ii)
        /*0014*/ 	.word	0x00000000


	//----- nvinfo : EIATTR_MIN_STACK_SIZE
	.align		4
.L_5:
        /*0018*/ 	.byte	0x04, 0x12
        /*001a*/ 	.short	(.L_7 - .L_6)
	.align		4
.L_6:
        /*001c*/ 	.word	index@(_Z7dkernelPiS_S_S_ii)
        /*0020*/ 	.word	0x00000000
.L_7:


//--------------------- .nv.compat                --------------------------
	.section	.nv.compat,"",@"SHT_CUDA_COMPAT_INFO"
	.align	4
        /*0000*/ 	.byte	0x02, 0x09, 0x00, 0x00, 0x02, 0x02, 0x01, 0x00, 0x02, 0x05, 0x05, 0x00, 0x03, 0x07, 0x01, 0x01
        /*0010*/ 	.byte	0x02, 0x03, 0x00, 0x00, 0x02, 0x06, 0x01, 0x00, 0x04, 0x0b, 0x08, 0x00, 0x09, 0x00, 0x00, 0x00
        /*0020*/ 	.byte	0x00, 0x00, 0x00, 0x00


//--------------------- .nv.info._Z7dkernelPiS_S_S_ii --------------------------
	.section	.nv.info._Z7dkernelPiS_S_S_ii,"",@"SHT_CUDA_INFO"
	.sectionflags	@""
	.align	4


	//----- nvinfo : EIATTR_CUDA_API_VERSION
	.align		4
        /*0000*/ 	.byte	0x04, 0x37
        /*0002*/ 	.short	(.L_9 - .L_8)
.L_8:
        /*0004*/ 	.word	0x00000082


	//----- nvinfo : EIATTR_KPARAM_INFO
	.align		4
.L_9:
        /*0008*/ 	.byte	0x04, 0x17
        /*000a*/ 	.short	(.L_11 - .L_10)
.L_10:
        /*000c*/ 	.word	0x00000000
        /*0010*/ 	.short	0x0005
        /*0012*/ 	.short	0x0024
        /*0014*/ 	.byte	0x00, 0xf0, 0x11, 0x00


	//----- nvinfo : EIATTR_KPARAM_INFO
	.align		4
.L_11:
        /*0018*/ 	.byte	0x04, 0x17
        /*001a*/ 	.short	(.L_13 - .L_12)
.L_12:
        /*001c*/ 	.word	0x00000000
        /*0020*/ 	.short	0x0004
        /*0022*/ 	.short	0x0020
        /*0024*/ 	.byte	0x00, 0xf0, 0x11, 0x00


	//----- nvinfo : EIATTR_KPARAM_INFO
	.align		4
.L_13:
        /*0028*/ 	.byte	0x04, 0x17
        /*002a*/ 	.short	(.L_15 - .L_14)
.L_14:
        /*002c*/ 	.word	0x00000000
        /*0030*/ 	.short	0x0003
        /*0032*/ 	.short	0x0018
        /*0034*/ 	.byte	0x00, 0xf5, 0x21, 0x00


	//----- nvinfo : EIATTR_KPARAM_INFO
	.align		4
.L_15:
        /*0038*/ 	.byte	0x04, 0x17
        /*003a*/ 	.short	(.L_17 - .L_16)
.L_16:
        /*003c*/ 	.word	0x00000000
        /*0040*/ 	.short	0x0002
        /*0042*/ 	.short	0x0010
        /*0044*/ 	.byte	0x00, 0xf5, 0x21, 0x00


	//----- nvinfo : EIATTR_KPARAM_INFO
	.align		4
.L_17:
        /*0048*/ 	.byte	0x04, 0x17
        /*004a*/ 	.short	(.L_19 - .L_18)
.L_18:
        /*004c*/ 	.word	0x00000000
        /*0050*/ 	.short	0x0001
        /*0052*/ 	.short	0x0008
        /*0054*/ 	.byte	0x00, 0xf5, 0x21, 0x00


	//----- nvinfo : EIATTR_KPARAM_INFO
	.align		4
.L_19:
        /*0058*/ 	.byte	0x04, 0x17
        /*005a*/ 	.short	(.L_21 - .L_20)
.L_20:
        /*005c*/ 	.word	0x00000000
        /*0060*/ 	.short	0x0000
        /*0062*/ 	.short	0x0000
        /*0064*/ 	.byte	0x00, 0xf5, 0x21, 0x00


	//----- nvinfo : EIATTR_SPARSE_MMA_MASK
	.align		4
.L_21:
        /*0068*/ 	.byte	0x03, 0x50
        /*006a*/ 	.short	0x0000


	//----- nvinfo : EIATTR_MAXREG_COUNT
	.align		4
        /*006c*/ 	.byte	0x03, 0x1b
        /*006e*/ 	.short	0x00ff


	//----- nvinfo : EIATTR_MERCURY_ISA_VERSION
	.align		4
        /*0070*/ 	.byte	0x03, 0x5f
        /*0072*/ 	.short	0x0101


	//----- nvinfo : EIATTR_VRC_CTA_INIT_COUNT
	.align		4
        /*0074*/ 	.byte	0x02, 0x4a
	.zero		1
	.zero		1


	//----- nvinfo : EIATTR_EXIT_INSTR_OFFSETS
	.align		4
        /*0078*/ 	.byte	0x04, 0x1c
        /*007a*/ 	.short	(.L_23 - .L_22)


	//   ....[0]....
.L_22:
        /*007c*/ 	.word	0x00000070


	//   ....[1]....
        /*0080*/ 	.word	0x000000c0


	//   ....[2]....
        /*0084*/ 	.word	0x000003b0


	//   ....[3]....
        /*0088*/ 	.word	0x000008a0


	//----- nvinfo : EIATTR_CRS_STACK_SIZE
	.align		4
.L_23:
        /*008c*/ 	.byte	0x04, 0x1e
        /*008e*/ 	.short	(.L_25 - .L_24)
.L_24:
        /*0090*/ 	.word	0x00000000


	//----- nvinfo : EIATTR_CBANK_PARAM_SIZE
	.align		4
.L_25:
        /*0094*/ 	.byte	0x03, 0x19
        /*0096*/ 	.short	0x0028


	//----- nvinfo : EIATTR_PARAM_CBANK
	.align		4
        /*0098*/ 	.byte	0x04, 0x0a
        /*009a*/ 	.short	(.L_27 - .L_26)
	.align		4
.L_26:
        /*009c*/ 	.word	index@(.nv.constant0._Z7dkernelPiS_S_S_ii)
        /*00a0*/ 	.short	0x0380
        /*00a2*/ 	.short	0x0028


	//----- nvinfo : EIATTR_SW_WAR
	.align		4
.L_27:
        /*00a4*/ 	.byte	0x04, 0x36
        /*00a6*/ 	.short	(.L_29 - .L_28)
.L_28:
        /*00a8*/ 	.word	0x00000008
.L_29:


//--------------------- .nv.callgraph             --------------------------
	.section	.nv.callgraph,"",@"SHT_CUDA_CALLGRAPH"
	.align	4
	.sectionentsize	8
	.align		4
        /*0000*/ 	.word	0x00000000
	.align		4
        /*0004*/ 	.word	0xffffffff
	.align		4
        /*0008*/ 	.word	0x00000000
	.align		4
        /*000c*/ 	.word	0xfffffffe
	.align		4
        /*0010*/ 	.word	0x00000000
	.align		4
        /*0014*/ 	.word	0xfffffffd
	.align		4
        /*0018*/ 	.word	0x00000000
	.align		4
        /*001c*/ 	.word	0xfffffffc


//--------------------- .nv.constant4             --------------------------
	.section	.nv.constant4,"a",@progbits
	.align	8
	.align		8
.nv.constant4:
        /*0000*/ 	.dword	idx
	.align		8
        /*0008*/ 	.dword	_time


//--------------------- .text._Z7dkernelPiS_S_S_ii --------------------------
	.section	.text._Z7dkernelPiS_S_S_ii,"ax",@progbits
	.align	128
        .global         _Z7dkernelPiS_S_S_ii
        .type           _Z7dkernelPiS_S_S_ii,@function
        .size           _Z7dkernelPiS_S_S_ii,(.L_x_13 - _Z7dkernelPiS_S_S_ii)
        .other          _Z7dkernelPiS_S_S_ii,@"STO_CUDA_ENTRY STV_DEFAULT"
_Z7dkernelPiS_S_S_ii:
.text._Z7dkernelPiS_S_S_ii:
[----:B------:R-:W-:Y:S01]  /*0000*/  LDC R1, c[0x0][0x37c] ;  /* 0x0000df00ff017b82 */ /* 0x000fe20000000800 */
[----:B------:R-:W0:Y:S07]  /*0010*/  S2R R0, SR_TID.X ;  /* 0x0000000000007919 */ /* 0x000e2e0000002100 */
[----:B------:R-:W0:Y:S01]  /*0020*/  S2UR UR4, SR_CTAID.X ;  /* 0x00000000000479c3 */ /* 0x000e220000002500 */
[----:B------:R-:W1:Y:S07]  /*0030*/  LDCU UR5, c[0x0][0x3a4] ;  /* 0x00007480ff0577ac */ /* 0x000e6e0008000800 */
[----:B------:R-:W0:Y:S02]  /*0040*/  LDC R3, c[0x0][0x360] ;  /* 0x0000d800ff037b82 */ /* 0x000e240000000800 */
[----:B0-----:R-:W-:-:S05]  /*0050*/  IMAD R0, R3, UR4, R0 ;  /* 0x0000000403007c24 */ /* 0x001fca000f8e0200 */
[----:B-1----:R-:W-:-:S13]  /*0060*/  ISETP.GE.AND P0, PT, R0, UR5, PT ;  /* 0x0000000500007c0c */ /* 0x002fda000bf06270 */
[----:B------:R-:W-:Y:S05]  /*0070*/  @P0 EXIT ;  /* 0x000000000000094d */ /* 0x000fea0003800000 */
[----:B------:R-:W0:Y:S01]  /*0080*/  LDC.64 R8, c[0x4][RZ] ;  /* 0x01000000ff087b82 */ /* 0x000e220000000a00 */
[----:B------:R-:W0:Y:S02]  /*0090*/  LDCU.64 UR4, c[0x0][0x358] ;  /* 0x00006b00ff0477ac */ /* 0x000e240008000a00 */
[----:B0-----:R-:W2:Y:S02]  /*00a0*/  LDG.E.STRONG.SYS R3, desc[UR4][R8.64] ;  /* 0x0000000408037981 */ /* 0x001ea4000c1f5900 */
[----:B--2---:R-:W-:-:S13]  /*00b0*/  ISETP.NE.AND P0, PT, R0, R3, PT ;  /* 0x000000030000720c */ /* 0x004fda0003f05270 */
[----:B------:R-:W-:Y:S05]  /*00c0*/  @!P0 EXIT ;  /* 0x000000000000894d */ /* 0x000fea0003800000 */
[----:B------:R-:W0:Y:S01]  /*00d0*/  LDCU UR6, c[0x0][0x3a0] ;  /* 0x00007400ff0677ac */ /* 0x000e220008000800 */
[----:B------:R-:W1:Y:S01]  /*00e0*/  LDC.64 R2, c[0x0][0x388] ;  /* 0x0000e200ff027b82 */ /* 0x000e620000000a00 */
[----:B------:R-:W-:Y:S01]  /*00f0*/  VIADD R6, R0, 0xffffffff ;  /* 0xffffffff00067836 */ /* 0x000fe20000000000 */
[----:B------:R-:W2:Y:S06]  /*0100*/  LDCU UR8, c[0x0][0x3a0] ;  /* 0x00007400ff0877ac */ /* 0x000eac0008000800 */
[----:B------:R-:W3:Y:S08]  /*0110*/  LDC.64 R4, c[0x0][0x380] ;  /* 0x0000e000ff047b82 */ /* 0x000ef00000000a00 */
[----:B------:R-:W4:Y:S01]  /*0120*/  LDC.64 R10, c[0x0][0x390] ;  /* 0x0000e400ff0a7b82 */ /* 0x000f220000000a00 */
[----:B0-----:R-:W-:-:S07]  /*0130*/  UISETP.GT.AND UP0, UPT, UR6, URZ, UPT ;  /* 0x000000ff0600728c */ /* 0x001fce000bf04270 */
[----:B------:R-:W0:Y:S01]  /*0140*/  LDC.64 R12, c[0x0][0x398] ;  /* 0x0000e600ff0c7b82 */ /* 0x000e220000000a00 */
[----:B-1----:R-:W-:-:S04]  /*0150*/  IMAD.WIDE R2, R0, 0x4, R2 ;  /* 0x0000000400027825 */ /* 0x002fc800078e0202 */
[----:B---3--:R-:W-:Y:S01]  /*0160*/  IMAD.WIDE R4, R0, 0x4, R4 ;  /* 0x0000000400047825 */ /* 0x008fe200078e0204 */
[----:B--2---:R-:W-:Y:S06]  /*0170*/  BRA.U UP0, `(.L_x_0) ;  /* 0x0000000100907547 */ /* 0x004fec000b800000 */
.L_x_3:
[----:B------:R-:W2:Y:S01]  /*0180*/  LDG.E.STRONG.SYS R7, desc[UR4][R8.64] ;  /* 0x0000000408077981 */ /* 0x000ea2000c1f5900 */
[----:B------:R-:W-:Y:S05]  /*0190*/  YIELD ;  /* 0x0000000000007946 */ /* 0x000fea0003800000 */
[----:B------:R-:W-:Y:S01]  /*01a0*/  BSSY.RECONVERGENT B0, `(.L_x_1) ;  /* 0x000001d000007945 */ /* 0x000fe20003800200 */
[----:B--2---:R-:W-:-:S13]  /*01b0*/  ISETP.NE.AND P0, PT, R7, R6, PT ;  /* 0x000000060700720c */ /* 0x004fda0003f05270 */
[----:B------:R-:W-:Y:S05]  /*01c0*/  @P0 BRA `(.L_x_2) ;  /* 0x0000000000680947 */ /* 0x000fea0003800000 */
[----:B------:R-:W0:Y:S02]  /*01d0*/  LDG.E R15, desc[UR4][R2.64] ;  /* 0x00000004020f7981 */ /* 0x000e24000c1e1900 */
[----:B0-----:R-:W-:-:S05]  /*01e0*/  IMAD.WIDE R14, R15, 0x4, R12 ;  /* 0x000000040f0e7825 */ /* 0x001fca00078e020c */
[----:B------:R-:W2:Y:S02]  /*01f0*/  LDG.E R21, desc[UR4][R14.64] ;  /* 0x000000040e157981 */ /* 0x000ea4000c1e1900 */
[----:B--2---:R-:W-:-:S13]  /*0200*/  ISETP.NE.AND P0, PT, R21, -0x1, PT ;  /* 0xffffffff1500780c */ /* 0x004fda0003f05270 */
[----:B------:R0:W-:Y:S04]  /*0210*/  @!P0 STG.E desc[UR4][R14.64], RZ ;  /* 0x000000ff0e008986 */ /* 0x0001e8000c101904 */
[----:B------:R-:W2:Y:S01]  /*0220*/  @!P0 LDG.E R17, desc[UR4][R2.64] ;  /* 0x0000000402118981 */ /* 0x000ea2000c1e1900 */
[----:B------:R-:W1:Y:S03]  /*0230*/  LDC.64 R18, c[0x4][0x8] ;  /* 0x01000200ff127b82 */ /* 0x000e660000000a00 */
[----:B-1----:R-:W3:Y:S01]  /*0240*/  LDG.E.STRONG.SYS R7, desc[UR4][R18.64] ;  /* 0x0000000412077981 */ /* 0x002ee2000c1f5900 */
[----:B--2---:R-:W-:-:S05]  /*0250*/  @!P0 IMAD.WIDE R16, R17, 0x4, R12 ;  /* 0x0000000411108825 */ /* 0x004fca00078e020c */
[----:B------:R-:W4:Y:S02]  /*0260*/  @!P0 LDG.E R21, desc[UR4][R16.64] ;  /* 0x0000000410158981 */ /* 0x000f24000c1e1900 */
[----:B----4-:R-:W-:-:S05]  /*0270*/  IMAD.WIDE R20, R21, 0x4, R10 ;  /* 0x0000000415147825 */ /* 0x010fca00078e020a */
[----:B------:R-:W3:Y:S02]  /*0280*/  LDG.E R22, desc[UR4][R20.64] ;  /* 0x0000000414167981 */ /* 0x000ee4000c1e1900 */
[----:B---3--:R-:W-:-:S13]  /*0290*/  ISETP.GT.U32.AND P0, PT, R22, R7, PT ;  /* 0x000000071600720c */ /* 0x008fda0003f04070 */
[----:B------:R1:W-:Y:S04]  /*02a0*/  @P0 STG.E.STRONG.SYS desc[UR4][R18.64], R22 ;  /* 0x0000001612000986 */ /* 0x0003e8000c115904 */
[----:B------:R-:W2:Y:S04]  /*02b0*/  @P0 LDG.E R7, desc[UR4][R20.64] ;  /* 0x0000000414070981 */ /* 0x000ea8000c1e1900 */
[----:B------:R-:W3:Y:S04]  /*02c0*/  @!P0 LDG.E.STRONG.SYS R7, desc[UR4][R18.64] ;  /* 0x0000000412078981 */ /* 0x000ee8000c1f5900 */
[----:B---3--:R1:W-:Y:S04]  /*02d0*/  @!P0 STG.E desc[UR4][R20.64], R7 ;  /* 0x0000000714008986 */ /* 0x0083e8000c101904 */
[----:B0-----:R-:W2:Y:S02]  /*02e0*/  LDG.E R14, desc[UR4][R4.64] ;  /* 0x00000004040e7981 */ /* 0x001ea4000c1e1900 */
[----:B--2---:R-:W-:-:S05]  /*02f0*/  IMAD.IADD R15, R14, 0x1, R7 ;  /* 0x000000010e0f7824 */ /* 0x004fca00078e0207 */
[----:B------:R1:W-:Y:S04]  /*0300*/  STG.E desc[UR4][R20.64], R15 ;  /* 0x0000000f14007986 */ /* 0x0003e8000c101904 */
[----:B------:R1:W-:Y:S01]  /*0310*/  STG.E desc[UR4][R4.64], R15 ;  /* 0x0000000f04007986 */ /* 0x0003e2000c101904 */
[----:B------:R-:W-:Y:S06]  /*0320*/  MEMBAR.SC.GPU ;  /* 0x0000000000007992 */ /* 0x000fec0000002000 */
[----:B------:R-:W-:-:S00]  /*0330*/  ERRBAR ;  /* 0x00000000000079ab */ /* 0x000fc00000000000 */
[----:B------:R-:W-:Y:S06]  /*0340*/  CGAERRBAR ;  /* 0x00000000000075ab */ /* 0x000fec0000000000 */
[----:B------:R-:W-:Y:S04]  /*0350*/  CCTL.IVALL ;  /* 0x00000000ff00798f */ /* 0x000fe80002000000 */
[----:B------:R1:W-:Y:S02]  /*0360*/  STG.E.STRONG.SYS desc[UR4][R8.64], R0 ;  /* 0x0000000008007986 */ /* 0x0003e4000c115904 */
.L_x_2:
[----:B------:R-:W-:Y:S05]  /*0370*/  BSYNC.RECONVERGENT B0 ;  /* 0x0000000000007941 */ /* 0x000fea0003800200 */
.L_x_1:
[----:B-1----:R-:W2:Y:S02]  /*0380*/  LDG.E.STRONG.SYS R7, desc[UR4][R8.64] ;  /* 0x0000000408077981 */ /* 0x002ea4000c1f5900 */
[----:B--2---:R-:W-:-:S13]  /*0390*/  ISETP.NE.AND P0, PT, R0, R7, PT ;  /* 0x000000070000720c */ /* 0x004fda0003f05270 */
[----:B------:R-:W-:Y:S05]  /*03a0*/  @P0 BRA `(.L_x_3) ;  /* 0xfffffffc00740947 */ /* 0x000fea000383ffff */
[----:B------:R-:W-:Y:S05]  /*03b0*/  EXIT ;  /* 0x000000000000794d */ /* 0x000fea0003800000 */
.L_x_0:
[----:B------:R-:W1:Y:S02]  /*03c0*/  LDC.64 R8, c[0x4][RZ] ;  /* 0x01000000ff087b82 */ /* 0x000e640000000a00 */
[----:B-1----:R-:W2:Y:S01]  /*03d0*/  LDG.E.STRONG.SYS R7, desc[UR4][R8.64] ;  /* 0x0000000408077981 */ /* 0x002ea2000c1f5900 */
[----:B------:R-:W-:Y:S05]  /*03e0*/  YIELD ;  /* 0x0000000000007946 */ /* 0x000fea0003800000 */
[----:B------:R-:W-:Y:S01]  /*03f0*/  BSSY B0, `(.L_x_4) ;  /* 0x0000048000007945 */ /* 0x000fe20003800000 */
[----:B--2---:R-:W-:-:S13]  /*0400*/  ISETP.NE.AND P0, PT, R7, R6, PT ;  /* 0x000000060700720c */ /* 0x004fda0003f05270 */
[----:B------:R-:W-:Y:S05]  /*0410*/  @P0 BRA `(.L_x_5) ;  /* 0x0000000400140947 */ /* 0x000fea0003800000 */
[----:B------:R-:W2:Y:S01]  /*0420*/  LDG.E R17, desc[UR4][R2.64] ;  /* 0x0000000402117981 */ /* 0x000ea2000c1e1900 */
[----:B----4-:R-:W2:Y:S02]  /*0430*/  LDC.64 R10, c[0x0][0x398] ;  /* 0x0000e600ff0a7b82 */ /* 0x010ea40000000a00 */
[----:B--2---:R-:W-:-:S05]  /*0440*/  IMAD.WIDE R10, R17, 0x4, R10 ;  /* 0x00000004110a7825 */ /* 0x004fca00078e020a */
[----:B------:R-:W2:Y:S01]  /*0450*/  LDG.E R21, desc[UR4][R10.64] ;  /* 0x000000040a157981 */ /* 0x000ea2000c1e1900 */
[----:B------:R-:W-:Y:S01]  /*0460*/  BSSY B1, `(.L_x_6) ;  /* 0x000002d000017945 */ /* 0x000fe20003800000 */
[----:B--2---:R-:W-:-:S13]  /*0470*/  ISETP.NE.AND P0, PT, R21, -0x1, PT ;  /* 0xffffffff1500780c */ /* 0x004fda0003f05270 */
[----:B------:R-:W-:Y:S05]  /*0480*/  @P0 BRA `(.L_x_7) ;  /* 0x0000000000a80947 */ /* 0x000fea0003800000 */
[----:B------:R-:W1:Y:S01]  /*0490*/  LDC.64 R10, c[0x4][0x8] ;  /* 0x01000200ff0a7b82 */ /* 0x000e620000000a00 */
[----:B------:R-:W-:Y:S01]  /*04a0*/  HFMA2 R7, -RZ, RZ, 0, 0 ;  /* 0x00000000ff077431 */ /* 0x000fe200000001ff */
[----:B------:R-:W-:Y:S01]  /*04b0*/  BSSY B2, `(.L_x_8) ;  /* 0x000001c000027945 */ /* 0x000fe20003800000 */
[----:B------:R-:W-:-:S05]  /*04c0*/  IMAD.MOV.U32 R16, RZ, RZ, RZ ;  /* 0x000000ffff107224 */ /* 0x000fca00078e00ff */
[----:B0-----:R-:W0:Y:S02]  /*04d0*/  LDC.64 R12, c[0x0][0x390] ;  /* 0x0000e400ff0c7b82 */ /* 0x001e240000000a00 */
.L_x_10:
[--C-:B0-----:R-:W-:Y:S01]  /*04e0*/  IMAD.WIDE.U32 R14, R16, 0x4, R12.reuse ;  /* 0x00000004100e7825 */ /* 0x101fe200078e000c */
[----:B-1----:R-:W2:Y:S03]  /*04f0*/  LDG.E.STRONG.SYS R21, desc[UR4][R10.64] ;  /* 0x000000040a157981 */ /* 0x002ea6000c1f5900 */
[----:B------:R-:W-:Y:S01]  /*0500*/  IMAD.WIDE.U32 R18, R7, 0x4, R12 ;  /* 0x0000000407127825 */ /* 0x000fe200078e000c */
[----:B------:R-:W2:Y:S05]  /*0510*/  LDG.E R20, desc[UR4][R14.64] ;  /* 0x000000040e147981 */ /* 0x000eaa000c1e1900 */
[----:B------:R-:W3:Y:S01]  /*0520*/  LDG.E R19, desc[UR4][R18.64] ;  /* 0x0000000412137981 */ /* 0x000ee2000c1e1900 */
[----:B------:R-:W-:Y:S05]  /*0530*/  YIELD ;  /* 0x0000000000007946 */ /* 0x000fea0003800000 */
[----:B--2---:R-:W-:-:S02]  /*0540*/  ISETP.GE.U32.AND P1, PT, R21, R20, PT ;  /* 0x000000141500720c */ /* 0x004fc40003f26070 */
[----:B---3--:R-:W-:-:S04]  /*0550*/  ISETP.GE.AND P0, PT, R20, R19, PT ;  /* 0x000000131400720c */ /* 0x008fc80003f06270 */
[----:B------:R-:W-:-:S07]  /*0560*/  SEL R7, R16, R7, !P0 ;  /* 0x0000000710077207 */ /* 0x000fce0004000000 */
[----:B------:R-:W-:Y:S05]  /*0570*/  @P1 BRA `(.L_x_9) ;  /* 0x0000000000141947 */ /* 0x000fea0003800000 */
[----:B------:R-:W-:-:S05]  /*0580*/  VIADD R16, R16, 0x1 ;  /* 0x0000000110107836 */ /* 0x000fca0000000000 */
[----:B------:R-:W-:-:S13]  /*0590*/  ISETP.NE.AND P0, PT, R16, UR8, PT ;  /* 0x0000000810007c0c */ /* 0x000fda000bf05270 */
[----:B------:R-:W-:Y:S05]  /*05a0*/  @P0 BRA `(.L_x_10) ;  /* 0xfffffffc00cc0947 */ /* 0x000fea000383ffff */
[----:B------:R-:W-:Y:S01]  /*05b0*/  IMAD.MOV.U32 R21, RZ, RZ, -0x1 ;  /* 0xffffffffff157424 */ /* 0x000fe200078e00ff */
[----:B------:R-:W-:Y:S06]  /*05c0*/  BRA `(.L_x_11) ;  /* 0x0000000000287947 */ /* 0x000fec0003800000 */
.L_x_9:
[----:B------:R-:W0:Y:S08]  /*05d0*/  LDC.64 R18, c[0x4][0x8] ;  /* 0x01000200ff127b82 */ /* 0x000e300000000a00 */
[----:B------:R-:W1:Y:S01]  /*05e0*/  LDC.64 R12, c[0x0][0x398] ;  /* 0x0000e600ff0c7b82 */ /* 0x000e620000000a00 */
[----:B0-----:R-:W2:Y:S04]  /*05f0*/  LDG.E.STRONG.SYS R19, desc[UR4][R18.64] ;  /* 0x0000000412137981 */ /* 0x001ea8000c1f5900 */
[----:B--2---:R0:W-:Y:S04]  /*0600*/  STG.E desc[UR4][R14.64], R19 ;  /* 0x000000130e007986 */ /* 0x0041e8000c101904 */
[----:B------:R-:W1:Y:S02]  /*0610*/  LDG.E R11, desc[UR4][R2.64] ;  /* 0x00000004020b7981 */ /* 0x000e64000c1e1900 */
[----:B-1----:R-:W-:-:S05]  /*0620*/  IMAD.WIDE R10, R11, 0x4, R12 ;  /* 0x000000040b0a7825 */ /* 0x002fca00078e020c */
[----:B------:R0:W-:Y:S04]  /*0630*/  STG.E desc[UR4][R10.64], R16 ;  /* 0x000000100a007986 */ /* 0x0001e8000c101904 */
[----:B------:R-:W2:Y:S02]  /*0640*/  LDG.E R17, desc[UR4][R2.64] ;  /* 0x0000000402117981 */ /* 0x000ea4000c1e1900 */
[----:B--2---:R-:W-:-:S05]  /*0650*/  IMAD.WIDE R12, R17, 0x4, R12 ;  /* 0x00000004110c7825 */ /* 0x004fca00078e020c */
[----:B------:R0:W5:Y:S02]  /*0660*/  LDG.E R21, desc[UR4][R12.64] ;  /* 0x000000040c157981 */ /* 0x000164000c1e1900 */
.L_x_11:
[----:B------:R-:W-:Y:S05]  /*0670*/  BSYNC B2 ;  /* 0x0000000000027941 */ /* 0x000fea0003800000 */
.L_x_8:
[----:B-----5:R-:W-:-:S13]  /*0680*/  ISETP.NE.AND P0, PT, R21, -0x1, PT ;  /* 0xffffffff1500780c */ /* 0x020fda0003f05270 */
[----:B------:R-:W-:Y:S05]  /*0690*/  @P0 BRA `(.L_x_7) ;  /* 0x0000000000240947 */ /* 0x000fea0003800000 */
[----:B------:R-:W1:Y:S01]  /*06a0*/  LDCU.64 UR6, c[0x0][0x398] ;  /* 0x00007300ff0677ac */ /* 0x000e620008000a00 */
[----:B0-----:R-:W-:Y:S02]  /*06b0*/  SHF.R.S32.HI R10, RZ, 0x1f, R17 ;  /* 0x0000001fff0a7819 */ /* 0x001fe40000011411 */
[----:B-1----:R-:W-:-:S04]  /*06c0*/  LEA R12, P0, R17, UR6, 0x2 ;  /* 0x00000006110c7c11 */ /* 0x002fc8000f8010ff */
[----:B------:R-:W-:Y:S02]  /*06d0*/  LEA.HI.X R13, R17, UR7, R10, 0x2, P0 ;  /* 0x00000007110d7c11 */ /* 0x000fe400080f140a */
[----:B------:R-:W0:Y:S03]  /*06e0*/  LDC.64 R10, c[0x0][0x398] ;  /* 0x0000e600ff0a7b82 */ /* 0x000e260000000a00 */
[----:B------:R1:W-:Y:S04]  /*06f0*/  STG.E desc[UR4][R12.64], R7 ;  /* 0x000000070c007986 */ /* 0x0003e8000c101904 */
[----:B------:R-:W0:Y:S02]  /*0700*/  LDG.E R15, desc[UR4][R2.64] ;  /* 0x00000004020f7981 */ /* 0x000e24000c1e1900 */
[----:B0-----:R-:W-:-:S05]  /*0710*/  IMAD.WIDE R10, R15, 0x4, R10 ;  /* 0x000000040f0a7825 */ /* 0x001fca00078e020a */
[----:B------:R1:W5:Y:S02]  /*0720*/  LDG.E R21, desc[UR4][R10.64] ;  /* 0x000000040a157981 */ /* 0x000364000c1e1900 */
.L_x_7:
[----:B------:R-:W-:Y:S05]  /*0730*/  BSYNC B1 ;  /* 0x0000000000017941 */ /* 0x000fea0003800000 */
.L_x_6:
[----:B01----:R-:W0:Y:S08]  /*0740*/  LDC.64 R10, c[0x0][0x390] ;  /* 0x0000e400ff0a7b82 */ /* 0x003e300000000a00 */
[----:B------:R-:W1:Y:S01]  /*0750*/  LDC.64 R12, c[0x4][0x8] ;  /* 0x01000200ff0c7b82 */ /* 0x000e620000000a00 */
[----:B0----5:R-:W-:-:S05]  /*0760*/  IMAD.WIDE R10, R21, 0x4, R10 ;  /* 0x00000004150a7825 */ /* 0x021fca00078e020a */
[----:B------:R-:W2:Y:S04]  /*0770*/  LDG.E R16, desc[UR4][R10.64] ;  /* 0x000000040a107981 */ /* 0x000ea8000c1e1900 */
[----:B-1----:R-:W2:Y:S02]  /*0780*/  LDG.E.STRONG.SYS R7, desc[UR4][R12.64] ;  /* 0x000000040c077981 */ /* 0x002ea4000c1f5900 */
[----:B--2---:R-:W-:-:S13]  /*0790*/  ISETP.GT.U32.AND P0, PT, R16, R7, PT ;  /* 0x000000071000720c */ /* 0x004fda0003f04070 */
[----:B------:R-:W2:Y:S04]  /*07a0*/  @!P0 LDG.E.STRONG.SYS R7, desc[UR4][R12.64] ;  /* 0x000000040c078981 */ /* 0x000ea8000c1f5900 */
[----:B--2---:R1:W-:Y:S04]  /*07b0*/  @!P0 STG.E desc[UR4][R10.64], R7 ;  /* 0x000000070a008986 */ /* 0x0043e8000c101904 */
[----:B------:R1:W-:Y:S04]  /*07c0*/  @P0 STG.E.STRONG.SYS desc[UR4][R12.64], R16 ;  /* 0x000000100c000986 */ /* 0x0003e8000c115904 */
[----:B------:R-:W2:Y:S04]  /*07d0*/  LDG.E R14, desc[UR4][R4.64] ;  /* 0x00000004040e7981 */ /* 0x000ea8000c1e1900 */
[----:B------:R-:W2:Y:S02]  /*07e0*/  @P0 LDG.E R7, desc[UR4][R10.64] ;  /* 0x000000040a070981 */ /* 0x000ea4000c1e1900 */
[----:B--2---:R-:W-:-:S05]  /*07f0*/  IADD3 R15, PT, PT, R14, R7, RZ ;  /* 0x000000070e0f7210 */ /* 0x004fca0007ffe0ff */
[----:B------:R1:W-:Y:S04]  /*0800*/  STG.E desc[UR4][R10.64], R15 ;  /* 0x0000000f0a007986 */ /* 0x0003e8000c101904 */
[----:B------:R1:W-:Y:S01]  /*0810*/  STG.E desc[UR4][R4.64], R15 ;  /* 0x0000000f04007986 */ /* 0x0003e2000c101904 */
[----:B------:R-:W-:Y:S06]  /*0820*/  MEMBAR.SC.GPU ;  /* 0x0000000000007992 */ /* 0x000fec0000002000 */
[----:B------:R-:W-:-:S00]  /*0830*/  ERRBAR ;  /* 0x00000000000079ab */ /* 0x000fc00000000000 */
[----:B------:R-:W-:Y:S06]  /*0840*/  CGAERRBAR ;  /* 0x00000000000075ab */ /* 0x000fec0000000000 */
[----:B------:R-:W-:Y:S04]  /*0850*/  CCTL.IVALL ;  /* 0x00000000ff00798f */ /* 0x000fe80002000000 */
[----:B------:R1:W-:Y:S02]  /*0860*/  STG.E.STRONG.SYS desc[UR4][R8.64], R0 ;  /* 0x0000000008007986 */ /* 0x0003e4000c115904 */
.L_x_5:
[----:B------:R-:W-:Y:S05]  /*0870*/  BSYNC B0 ;  /* 0x0000000000007941 */ /* 0x000fea0003800000 */
.L_x_4:
[----:B-1----:R-:W2:Y:S02]  /*0880*/  LDG.E.STRONG.SYS R9, desc[UR4][R8.64] ;  /* 0x0000000408097981 */ /* 0x002ea4000c1f5900 */
[----:B--2---:R-:W-:-:S13]  /*0890*/  ISETP.NE.AND P0, PT, R0, R9, PT ;  /* 0x000000090000720c */ /* 0x004fda0003f05270 */
[----:B------:R-:W-:Y:S05]  /*08a0*/  @!P0 EXIT ;  /* 0x000000000000894d */ /* 0x000fea0003800000 */
[----:B------:R-:W-:Y:S05]  /*08b0*/  BRA `(.L_x_0) ;  /* 0xfffffff800c07947 */ /* 0x000fea000383ffff */
.L_x_12:
[----:B------:R-:W-:-:S00]  /*08c0*/  BRA `(.L_x_12) ;  /* 0xfffffffc00fc7947 */ /* 0x000fc0000383ffff */
[----:B------:R-:W-:-:S00]  /*08d0*/  NOP ;  /* 0x0000000000007918 */ /* 0x000fc00000000000 */
        /* <DEDUP_REMOVED lines=10> */
.L_x_13:


//--------------------- .nv.global.init           --------------------------
	.section	.nv.global.init,"aw",@progbits
	.align	4
.nv.global.init:
	.type		idx,@object
	.size		idx,(.L_0 - idx)
idx:
        /*0000*/ 	.byte	0xff, 0xff, 0xff, 0xff
.L_0:


//--------------------- .nv.shared.reserved.0     --------------------------
	.section	.nv.shared.reserved.0,"aw",@nobits
	.weak		__nv_reservedSMEM_offset_0_alias
	.size		__nv_reservedSMEM_offset_0_alias, 0, 64
	.other		__nv_reservedSMEM_offset_0_alias,@"STO_CUDA_RESERVED_SHARED STV_DEFAULT"
__nv_reservedSMEM_offset_0_alias:
	.zero		0
	.zero		64


//--------------------- .nv.global                --------------------------
	.section	.nv.global,"aw",@nobits
	.align	4
.nv.global:
	.type		_time,@object
	.size		_time,(.L_1 - _time)
_time:
	.zero		4
.L_1:


//--------------------- .nv.constant0._Z7dkernelPiS_S_S_ii --------------------------
	.section	.nv.constant0._Z7dkernelPiS_S_S_ii,"a",@progbits
	.sectionflags	@""
	.align	4
.nv.constant0._Z7dkernelPiS_S_S_ii:
	.zero		936


//--------------------- SYMBOLS --------------------------

	.type		.nv.reservedSmem.offset0,@object
	.size		.nv.reservedSmem.offset0,0x4
